//
// Generated by NVIDIA NVVM Compiler
//
// Compiler Build ID: CL-36424714
// Cuda compilation tools, release 13.0, V13.0.88
// Based on NVVM 20.0.0
//

.version 9.0
.target sm_100
.address_size 64

	// .globl	_Z18GaussianBlurKernelPKfPfiiiiS1_

.visible .entry _Z18GaussianBlurKernelPKfPfiiiiS1_(
	.param .u64 .ptr .align 1 _Z18GaussianBlurKernelPKfPfiiiiS1__param_0,
	.param .u64 .ptr .align 1 _Z18GaussianBlurKernelPKfPfiiiiS1__param_1,
	.param .u32 _Z18GaussianBlurKernelPKfPfiiiiS1__param_2,
	.param .u32 _Z18GaussianBlurKernelPKfPfiiiiS1__param_3,
	.param .u32 _Z18GaussianBlurKernelPKfPfiiiiS1__param_4,
	.param .u32 _Z18GaussianBlurKernelPKfPfiiiiS1__param_5,
	.param .u64 .ptr .align 1 _Z18GaussianBlurKernelPKfPfiiiiS1__param_6
)
{
	.reg .pred 	%p<14>;
	.reg .b32 	%r<113>;
	.reg .b32 	%f<71>;
	.reg .b64 	%rd<63>;

	ld.param.u64 	%rd7, [_Z18GaussianBlurKernelPKfPfiiiiS1__param_0];
	ld.param.u64 	%rd6, [_Z18GaussianBlurKernelPKfPfiiiiS1__param_1];
	ld.param.u32 	%r67, [_Z18GaussianBlurKernelPKfPfiiiiS1__param_2];
	ld.param.u32 	%r68, [_Z18GaussianBlurKernelPKfPfiiiiS1__param_3];
	ld.param.u32 	%r69, [_Z18GaussianBlurKernelPKfPfiiiiS1__param_4];
	ld.param.u32 	%r70, [_Z18GaussianBlurKernelPKfPfiiiiS1__param_5];
	ld.param.u64 	%rd8, [_Z18GaussianBlurKernelPKfPfiiiiS1__param_6];
	cvta.to.global.u64 	%rd1, %rd8;
	cvta.to.global.u64 	%rd2, %rd7;
	shl.b32 	%r71, %r70, 1;
	add.s32 	%r1, %r71, %r67;
	add.s32 	%r2, %r71, %r68;
	mov.u32 	%r72, %ctaid.x;
	mov.u32 	%r3, %ntid.x;
	mov.u32 	%r73, %tid.x;
	mad.lo.s32 	%r92, %r72, %r3, %r73;
	mul.lo.s32 	%r5, %r68, %r67;
	setp.ge.s32 	%p1, %r92, %r5;
	@%p1 bra 	$L__BB0_18;
	mov.u32 	%r74, %nctaid.x;
	mul.lo.s32 	%r6, %r3, %r74;
	add.s64 	%rd3, %rd1, 16;
	cvta.to.global.u64 	%rd4, %rd6;
$L__BB0_2:
	div.s32 	%r75, %r92, %r67;
	mul.lo.s32 	%r76, %r75, %r67;
	sub.s32 	%r77, %r92, %r76;
	div.s32 	%r78, %r75, %r68;
	mul.lo.s32 	%r79, %r78, %r68;
	sub.s32 	%r80, %r75, %r79;
	add.s32 	%r81, %r80, %r69;
	add.s32 	%r82, %r77, %r69;
	max.s32 	%r93, %r80, 0;
	max.s32 	%r9, %r77, 0;
	min.s32 	%r10, %r81, %r2;
	min.s32 	%r11, %r82, %r1;
	mul.lo.s32 	%r83, %r1, %r2;
	mul.lo.s32 	%r84, %r83, %r78;
	cvt.s64.s32 	%rd5, %r84;
	setp.ge.s32 	%p2, %r93, %r10;
	mov.f32 	%f69, 0f00000000;
	@%p2 bra 	$L__BB0_17;
	sub.s32 	%r12, %r11, %r9;
	and.b32  	%r13, %r12, 7;
	add.s32 	%r14, %r13, -1;
	sub.s32 	%r15, %r9, %r11;
	add.s32 	%r16, %r9, 1;
	add.s32 	%r17, %r9, 2;
	add.s32 	%r18, %r9, 7;
	and.b32  	%r86, %r12, -8;
	neg.s32 	%r19, %r86;
	mov.f32 	%f69, 0f00000000;
	mov.b32 	%r112, 0;
$L__BB0_4:
	setp.ge.s32 	%p3, %r9, %r11;
	@%p3 bra 	$L__BB0_16;
	setp.gt.u32 	%p4, %r15, -8;
	mul.lo.s32 	%r22, %r93, %r1;
	mov.u32 	%r106, %r9;
	mov.u32 	%r107, %r112;
	@%p4 bra 	$L__BB0_8;
	add.s32 	%r103, %r16, %r22;
	add.s32 	%r102, %r17, %r22;
	add.s32 	%r96, %r9, %r22;
	add.s32 	%r101, %r96, 3;
	add.s32 	%r100, %r96, 4;
	add.s32 	%r99, %r96, 5;
	add.s32 	%r98, %r96, 6;
	add.s32 	%r97, %r18, %r22;
	mov.u32 	%r95, %r19;
	mov.u32 	%r106, %r9;
	mov.u32 	%r107, %r112;
$L__BB0_7:
	.pragma "nounroll";
	cvt.s64.s32 	%rd9, %r103;
	add.s64 	%rd10, %rd5, %rd9;
	shl.b64 	%rd11, %rd10, 2;
	add.s64 	%rd12, %rd2, %rd11;
	cvt.s64.s32 	%rd13, %r102;
	add.s64 	%rd14, %rd5, %rd13;
	shl.b64 	%rd15, %rd14, 2;
	add.s64 	%rd16, %rd2, %rd15;
	cvt.s64.s32 	%rd17, %r101;
	add.s64 	%rd18, %rd5, %rd17;
	shl.b64 	%rd19, %rd18, 2;
	add.s64 	%rd20, %rd2, %rd19;
	cvt.s64.s32 	%rd21, %r100;
	add.s64 	%rd22, %rd5, %rd21;
	shl.b64 	%rd23, %rd22, 2;
	add.s64 	%rd24, %rd2, %rd23;
	cvt.s64.s32 	%rd25, %r99;
	add.s64 	%rd26, %rd5, %rd25;
	shl.b64 	%rd27, %rd26, 2;
	add.s64 	%rd28, %rd2, %rd27;
	cvt.s64.s32 	%rd29, %r98;
	add.s64 	%rd30, %rd5, %rd29;
	shl.b64 	%rd31, %rd30, 2;
	add.s64 	%rd32, %rd2, %rd31;
	cvt.s64.s32 	%rd33, %r97;
	add.s64 	%rd34, %rd5, %rd33;
	shl.b64 	%rd35, %rd34, 2;
	add.s64 	%rd36, %rd2, %rd35;
	cvt.s64.s32 	%rd37, %r96;
	add.s64 	%rd38, %rd5, %rd37;
	shl.b64 	%rd39, %rd38, 2;
	add.s64 	%rd40, %rd2, %rd39;
	mul.wide.s32 	%rd41, %r107, 4;
	add.s64 	%rd42, %rd3, %rd41;
	ld.global.f32 	%f18, [%rd40];
	ld.global.f32 	%f19, [%rd42+-16];
	fma.rn.f32 	%f20, %f18, %f19, %f69;
	ld.global.f32 	%f21, [%rd12];
	ld.global.f32 	%f22, [%rd42+-12];
	fma.rn.f32 	%f23, %f21, %f22, %f20;
	ld.global.f32 	%f24, [%rd16];
	ld.global.f32 	%f25, [%rd42+-8];
	fma.rn.f32 	%f26, %f24, %f25, %f23;
	ld.global.f32 	%f27, [%rd20];
	ld.global.f32 	%f28, [%rd42+-4];
	fma.rn.f32 	%f29, %f27, %f28, %f26;
	ld.global.f32 	%f30, [%rd24];
	ld.global.f32 	%f31, [%rd42];
	fma.rn.f32 	%f32, %f30, %f31, %f29;
	ld.global.f32 	%f33, [%rd28];
	ld.global.f32 	%f34, [%rd42+4];
	fma.rn.f32 	%f35, %f33, %f34, %f32;
	ld.global.f32 	%f36, [%rd32];
	ld.global.f32 	%f37, [%rd42+8];
	fma.rn.f32 	%f38, %f36, %f37, %f35;
	ld.global.f32 	%f39, [%rd36];
	ld.global.f32 	%f40, [%rd42+12];
	fma.rn.f32 	%f69, %f39, %f40, %f38;
	add.s32 	%r107, %r107, 8;
	add.s32 	%r106, %r106, 8;
	add.s32 	%r103, %r103, 8;
	add.s32 	%r102, %r102, 8;
	add.s32 	%r101, %r101, 8;
	add.s32 	%r100, %r100, 8;
	add.s32 	%r99, %r99, 8;
	add.s32 	%r98, %r98, 8;
	add.s32 	%r97, %r97, 8;
	add.s32 	%r96, %r96, 8;
	add.s32 	%r95, %r95, 8;
	setp.ne.s32 	%p5, %r95, 0;
	@%p5 bra 	$L__BB0_7;
$L__BB0_8:
	add.s32 	%r112, %r12, %r112;
	setp.eq.s32 	%p6, %r13, 0;
	@%p6 bra 	$L__BB0_16;
	setp.lt.u32 	%p7, %r14, 3;
	@%p7 bra 	$L__BB0_11;
	add.s32 	%r87, %r106, %r22;
	cvt.s64.s32 	%rd43, %r87;
	add.s64 	%rd44, %rd43, %rd5;
	shl.b64 	%rd45, %rd44, 2;
	add.s64 	%rd46, %rd2, %rd45;
	ld.global.f32 	%f42, [%rd46];
	mul.wide.s32 	%rd47, %r107, 4;
	add.s64 	%rd48, %rd1, %rd47;
	ld.global.f32 	%f43, [%rd48];
	fma.rn.f32 	%f44, %f42, %f43, %f69;
	ld.global.f32 	%f45, [%rd46+4];
	ld.global.f32 	%f46, [%rd48+4];
	fma.rn.f32 	%f47, %f45, %f46, %f44;
	ld.global.f32 	%f48, [%rd46+8];
	ld.global.f32 	%f49, [%rd48+8];
	fma.rn.f32 	%f50, %f48, %f49, %f47;
	ld.global.f32 	%f51, [%rd46+12];
	ld.global.f32 	%f52, [%rd48+12];
	fma.rn.f32 	%f69, %f51, %f52, %f50;
	add.s32 	%r107, %r107, 4;
	add.s32 	%r106, %r106, 4;
$L__BB0_11:
	and.b32  	%r88, %r12, 3;
	setp.eq.s32 	%p8, %r88, 0;
	@%p8 bra 	$L__BB0_16;
	setp.eq.s32 	%p9, %r88, 1;
	@%p9 bra 	$L__BB0_14;
	add.s32 	%r89, %r106, %r22;
	cvt.s64.s32 	%rd49, %r89;
	add.s64 	%rd50, %rd49, %rd5;
	shl.b64 	%rd51, %rd50, 2;
	add.s64 	%rd52, %rd2, %rd51;
	ld.global.f32 	%f54, [%rd52];
	mul.wide.s32 	%rd53, %r107, 4;
	add.s64 	%rd54, %rd1, %rd53;
	ld.global.f32 	%f55, [%rd54];
	fma.rn.f32 	%f56, %f54, %f55, %f69;
	ld.global.f32 	%f57, [%rd52+4];
	ld.global.f32 	%f58, [%rd54+4];
	fma.rn.f32 	%f69, %f57, %f58, %f56;
	add.s32 	%r107, %r107, 2;
	add.s32 	%r106, %r106, 2;
$L__BB0_14:
	and.b32  	%r90, %r12, 1;
	setp.eq.b32 	%p10, %r90, 1;
	not.pred 	%p11, %p10;
	@%p11 bra 	$L__BB0_16;
	add.s32 	%r91, %r106, %r22;
	cvt.s64.s32 	%rd55, %r91;
	add.s64 	%rd56, %rd55, %rd5;
	shl.b64 	%rd57, %rd56, 2;
	add.s64 	%rd58, %rd2, %rd57;
	ld.global.f32 	%f59, [%rd58];
	mul.wide.s32 	%rd59, %r107, 4;
	add.s64 	%rd60, %rd1, %rd59;
	ld.global.f32 	%f60, [%rd60];
	fma.rn.f32 	%f69, %f59, %f60, %f69;
$L__BB0_16:
	add.s32 	%r93, %r93, 1;
	setp.ne.s32 	%p12, %r93, %r10;
	@%p12 bra 	$L__BB0_4;
$L__BB0_17:
	mul.wide.s32 	%rd61, %r92, 4;
	add.s64 	%rd62, %rd4, %rd61;
	st.global.f32 	[%rd62], %f69;
	add.s32 	%r92, %r92, %r6;
	setp.lt.s32 	%p13, %r92, %r5;
	@%p13 bra 	$L__BB0_2;
$L__BB0_18:
	ret;

}


// ===== COMPILED SASS (sm_100) =====

	.target	sm_100

	.elftype	@"ET_EXEC"


//--------------------- .note.nv.tkinfo           --------------------------
	.section	.note.nv.tkinfo,"",@"SHT_NOTE"
	.sectionflags	@"SHF_NOTE_NV_TKINFO"
	.tkinfo
        /*0018*/ 	.word	0x00000002
        /*0030*/ 	.string	""
        /*0030*/ 	.string	"ptxas"
        /*0030*/ 	.string	"Cuda compilation tools, release 13.0, V13.0.88"
        /*0030*/ 	.string	"Build cuda_13.0.r13.0/compiler.36424714_0"
        /*0030*/ 	.string	"-arch sm_100 -m 64 "



//--------------------- .note.nv.cuinfo           --------------------------
	.section	.note.nv.cuinfo,"",@"SHT_NOTE"
	.sectionflags	@"SHF_NOTE_NV_CUINFO"
        /*0018*/ 	.short	0x0002
        /*001a*/ 	.short	0x0064
        /*001c*/ 	.short	0x0082
	.zero		2


//--------------------- .nv.info                  --------------------------
	.section	.nv.info,"",@"SHT_CUDA_INFO"
	.align	4


	//----- nvinfo : EIATTR_REGCOUNT
	.align		4
        /*0000*/ 	.byte	0x04, 0x2f
        /*0002*/ 	.short	(.L_1 - .L_0)
	.align		4
.L_0:
        /*0004*/ 	.word	index@(_Z18GaussianBlurKernelPKfPfiiiiS1_)
        /*0008*/ 	.word	0x00000030


	//----- nvinfo : EIATTR_FRAME_SIZE
	.align		4
.L_1:
        /*000c*/ 	.byte	0x04, 0x11
        /*000e*/ 	.short	(.L_3 - .L_2)
	.align		4
.L_2:
        /*0010*/ 	.word	index@(_Z18GaussianBlurKernelPKfPfiiiiS1_)
        /*0014*/ 	.word	0x00000000


	//----- nvinfo : EIATTR_MIN_STACK_SIZE
	.align		4
.L_3:
        /*0018*/ 	.byte	0x04, 0x12
        /*001a*/ 	.short	(.L_5 - .L_4)
	.align		4
.L_4:
        /*001c*/ 	.word	index@(_Z18GaussianBlurKernelPKfPfiiiiS1_)
        /*0020*/ 	.word	0x00000000
.L_5:


//--------------------- .nv.compat                --------------------------
	.section	.nv.compat,"",@"SHT_CUDA_COMPAT_INFO"
	.align	4
        /*0000*/ 	.byte	0x02, 0x09, 0x00, 0x00, 0x02, 0x02, 0x01, 0x00, 0x02, 0x05, 0x05, 0x00, 0x03, 0x07, 0x01, 0x01
        /*0010*/ 	.byte	0x02, 0x03, 0x00, 0x00, 0x02, 0x06, 0x01, 0x00, 0x04, 0x0b, 0x08, 0x00, 0x09, 0x00, 0x00, 0x00
        /*0020*/ 	.byte	0x00, 0x00, 0x00, 0x00


//--------------------- .nv.info._Z18GaussianBlurKernelPKfPfiiiiS1_ --------------------------
	.section	.nv.info._Z18GaussianBlurKernelPKfPfiiiiS1_,"",@"SHT_CUDA_INFO"
	.sectionflags	@""
	.align	4


	//----- nvinfo : EIATTR_CUDA_API_VERSION
	.align		4
        /*0000*/ 	.byte	0x04, 0x37
        /*0002*/ 	.short	(.L_7 - .L_6)
.L_6:
        /*0004*/ 	.word	0x00000082


	//----- nvinfo : EIATTR_KPARAM_INFO
	.align		4
.L_7:
        /*0008*/ 	.byte	0x04, 0x17
        /*000a*/ 	.short	(.L_9 - .L_8)
.L_8:
        /*000c*/ 	.word	0x00000000
        /*0010*/ 	.short	0x0006
        /*0012*/ 	.short	0x0020
        /*0014*/ 	.byte	0x00, 0xf5, 0x21, 0x00


	//----- nvinfo : EIATTR_KPARAM_INFO
	.align		4
.L_9:
        /*0018*/ 	.byte	0x04, 0x17
        /*001a*/ 	.short	(.L_11 - .L_10)
.L_10:
        /*001c*/ 	.word	0x00000000
        /*0020*/ 	.short	0x0005
        /*0022*/ 	.short	0x001c
        /*0024*/ 	.byte	0x00, 0xf0, 0x11, 0x00


	//----- nvinfo : EIATTR_KPARAM_INFO
	.align		4
.L_11:
        /*0028*/ 	.byte	0x04, 0x17
        /*002a*/ 	.short	(.L_13 - .L_12)
.L_12:
        /*002c*/ 	.word	0x00000000
        /*0030*/ 	.short	0x0004
        /*0032*/ 	.short	0x0018
        /*0034*/ 	.byte	0x00, 0xf0, 0x11, 0x00


	//----- nvinfo : EIATTR_KPARAM_INFO
	.align		4
.L_13:
        /*0038*/ 	.byte	0x04, 0x17
        /*003a*/ 	.short	(.L_15 - .L_14)
.L_14:
        /*003c*/ 	.word	0x00000000
        /*0040*/ 	.short	0x0003
        /*0042*/ 	.short	0x0014
        /*0044*/ 	.byte	0x00, 0xf0, 0x11, 0x00


	//----- nvinfo : EIATTR_KPARAM_INFO
	.align		4
.L_15:
        /*0048*/ 	.byte	0x04, 0x17
        /*004a*/ 	.short	(.L_17 - .L_16)
.L_16:
        /*004c*/ 	.word	0x00000000
        /*0050*/ 	.short	0x0002
        /*0052*/ 	.short	0x0010
        /*0054*/ 	.byte	0x00, 0xf0, 0x11, 0x00


	//----- nvinfo : EIATTR_KPARAM_INFO
	.align		4
.L_17:
        /*0058*/ 	.byte	0x04, 0x17
        /*005a*/ 	.short	(.L_19 - .L_18)
.L_18:
        /*005c*/ 	.word	0x00000000
        /*0060*/ 	.short	0x0001
        /*0062*/ 	.short	0x0008
        /*0064*/ 	.byte	0x00, 0xf5, 0x21, 0x00


	//----- nvinfo : EIATTR_KPARAM_INFO
	.align		4
.L_19:
        /*0068*/ 	.byte	0x04, 0x17
        /*006a*/ 	.short	(.L_21 - .L_20)
.L_20:
        /*006c*/ 	.word	0x00000000
        /*0070*/ 	.short	0x0000
        /*0072*/ 	.short	0x0000
        /*0074*/ 	.byte	0x00, 0xf5, 0x21, 0x00


	//----- nvinfo : EIATTR_SPARSE_MMA_MASK
	.align		4
.L_21:
        /*0078*/ 	.byte	0x03, 0x50
        /*007a*/ 	.short	0x0000


	//----- nvinfo : EIATTR_MAXREG_COUNT
	.align		4
        /*007c*/ 	.byte	0x03, 0x1b
        /*007e*/ 	.short	0x00ff


	//----- nvinfo : EIATTR_MERCURY_ISA_VERSION
	.align		4
        /*0080*/ 	.byte	0x03, 0x5f
        /*0082*/ 	.short	0x0101


	//----- nvinfo : EIATTR_VRC_CTA_INIT_COUNT
	.align		4
        /*0084*/ 	.byte	0x02, 0x4a
	.zero		1
	.zero		1


	//----- nvinfo : EIATTR_EXIT_INSTR_OFFSETS
	.align		4
        /*0088*/ 	.byte	0x04, 0x1c
        /*008a*/ 	.short	(.L_23 - .L_22)


	//   ....[0]....
.L_22:
        /*008c*/ 	.word	0x00000080


	//   ....[1]....
        /*0090*/ 	.word	0x000010f0


	//----- nvinfo : EIATTR_CRS_STACK_SIZE
	.align		4
.L_23:
        /*0094*/ 	.byte	0x04, 0x1e
        /*0096*/ 	.short	(.L_25 - .L_24)
.L_24:
        /*0098*/ 	.word	0x00000000


	//----- nvinfo : EIATTR_CBANK_PARAM_SIZE
	.align		4
.L_25:
        /*009c*/ 	.byte	0x03, 0x19
        /*009e*/ 	.short	0x0028


	//----- nvinfo : EIATTR_PARAM_CBANK
	.align		4
        /*00a0*/ 	.byte	0x04, 0x0a
        /*00a2*/ 	.short	(.L_27 - .L_26)
	.align		4
.L_26:
        /*00a4*/ 	.word	index@(.nv.constant0._Z18GaussianBlurKernelPKfPfiiiiS1_)
        /*00a8*/ 	.short	0x0380
        /*00aa*/ 	.short	0x0028


	//----- nvinfo : EIATTR_SW_WAR
	.align		4
.L_27:
        /*00ac*/ 	.byte	0x04, 0x36
        /*00ae*/ 	.short	(.L_29 - .L_28)
.L_28:
        /*00b0*/ 	.word	0x00000008
.L_29:


//--------------------- .nv.callgraph             --------------------------
	.section	.nv.callgraph,"",@"SHT_CUDA_CALLGRAPH"
	.align	4
	.sectionentsize	8
	.align		4
        /*0000*/ 	.word	0x00000000
	.align		4
        /*0004*/ 	.word	0xffffffff
	.align		4
        /*0008*/ 	.word	0x00000000
	.align		4
        /*000c*/ 	.word	0xfffffffe
	.align		4
        /*0010*/ 	.word	0x00000000
	.align		4
        /*0014*/ 	.word	0xfffffffd
	.align		4
        /*0018*/ 	.word	0x00000000
	.align		4
        /*001c*/ 	.word	0xfffffffc


//--------------------- .text._Z18GaussianBlurKernelPKfPfiiiiS1_ --------------------------
	.section	.text._Z18GaussianBlurKernelPKfPfiiiiS1_,"ax",@progbits
	.align	128
        .global         _Z18GaussianBlurKernelPKfPfiiiiS1_
        .type           _Z18GaussianBlurKernelPKfPfiiiiS1_,@function
        .size           _Z18GaussianBlurKernelPKfPfiiiiS1_,(.L_x_12 - _Z18GaussianBlurKernelPKfPfiiiiS1_)
        .other          _Z18GaussianBlurKernelPKfPfiiiiS1_,@"STO_CUDA_ENTRY STV_DEFAULT"
_Z18GaussianBlurKernelPKfPfiiiiS1_:
.text._Z18GaussianBlurKernelPKfPfiiiiS1_:
[----:B------:R-:W-:Y:S01]  /*0000*/  LDC R1, c[0x0][0x37c] ;  /* 0x0000df00ff017b82 */ /* 0x000fe20000000800 */
[----:B------:R-:W0:Y:S07]  /*0010*/  S2R R0, SR_TID.X ;  /* 0x0000000000007919 */ /* 0x000e2e0000002100 */
[----:B------:R-:W0:Y:S01]  /*0020*/  S2UR UR6, SR_CTAID.X ;  /* 0x00000000000679c3 */ /* 0x000e220000002500 */
[----:B------:R-:W1:Y:S07]  /*0030*/  LDCU.64 UR4, c[0x0][0x390] ;  /* 0x00007200ff0477ac */ /* 0x000e6e0008000a00 */
[----:B------:R-:W0:Y:S01]  /*0040*/  LDC R19, c[0x0][0x360] ;  /* 0x0000d800ff137b82 */ /* 0x000e220000000800 */
[----:B-1----:R-:W-:Y:S01]  /*0050*/  UIMAD UR4, UR5, UR4, URZ ;  /* 0x00000004050472a4 */ /* 0x002fe2000f8e02ff */
[----:B0-----:R-:W-:-:S05]  /*0060*/  IMAD R0, R19, UR6, R0 ;  /* 0x0000000613007c24 */ /* 0x001fca000f8e0200 */
[----:B------:R-:W-:-:S13]  /*0070*/  ISETP.GE.AND P0, PT, R0, UR4, PT ;  /* 0x0000000400007c0c */ /* 0x000fda000bf06270 */
[----:B------:R-:W-:Y:S05]  /*0080*/  @P0 EXIT ;  /* 0x000000000000094d */ /* 0x000fea0003800000 */
[----:B------:R-:W0:Y:S01]  /*0090*/  LDCU.64 UR4, c[0x0][0x3a0] ;  /* 0x00007400ff0477ac */ /* 0x000e220008000a00 */
[----:B------:R-:W1:Y:S01]  /*00a0*/  LDCU UR6, c[0x0][0x370] ;  /* 0x00006e00ff0677ac */ /* 0x000e620008000800 */
[----:B------:R-:W2:Y:S01]  /*00b0*/  LDCU.64 UR8, c[0x0][0x358] ;  /* 0x00006b00ff0877ac */ /* 0x000ea20008000a00 */
[----:B0-----:R-:W-:Y:S01]  /*00c0*/  UIADD3 UR4, UP0, UPT, UR4, 0x10, URZ ;  /* 0x0000001004047890 */ /* 0x001fe2000ff1e0ff */
[----:B-1----:R-:W-:-:S03]  /*00d0*/  IMAD R19, R19, UR6, RZ ;  /* 0x0000000613137c24 */ /* 0x002fc6000f8e02ff */
[----:B--2---:R-:W-:-:S12]  /*00e0*/  UIADD3.X UR5, UPT, UPT, URZ, UR5, URZ, UP0, !UPT ;  /* 0x00000005ff057290 */ /* 0x004fd800087fe4ff */
.L_x_10:
[----:B------:R-:W0:Y:S01]  /*00f0*/  LDC R3, c[0x0][0x390] ;  /* 0x0000e400ff037b82 */ /* 0x000e220000000800 */
[----:B------:R-:W-:Y:S01]  /*0100*/  IABS R8, R0 ;  /* 0x0000000000087213 */ /* 0x000fe20000000000 */
[----:B------:R-:W1:Y:S01]  /*0110*/  LDCU.64 UR10, c[0x0][0x390] ;  /* 0x00007200ff0a77ac */ /* 0x000e620008000a00 */
[----:B------:R-:W-:Y:S01]  /*0120*/  BSSY.RECONVERGENT B1, `(.L_x_0) ;  /* 0x00000f4000017945 */ /* 0x000fe20003800200 */
[----:B------:R-:W-:Y:S01]  /*0130*/  IMAD.MOV.U32 R33, RZ, RZ, RZ ;  /* 0x000000ffff217224 */ /* 0x000fe200078e00ff */
[----:B------:R-:W2:Y:S03]  /*0140*/  LDCU UR6, c[0x0][0x398] ;  /* 0x00007300ff0677ac */ /* 0x000ea60008000800 */
[----:B------:R-:W3:Y:S08]  /*0150*/  LDC R10, c[0x0][0x394] ;  /* 0x0000e500ff0a7b82 */ /* 0x000ef00000000800 */
[----:B------:R-:W1:Y:S01]  /*0160*/  LDC R18, c[0x0][0x39c] ;  /* 0x0000e700ff127b82 */ /* 0x000e620000000800 */
[----:B0-----:R-:W-:-:S04]  /*0170*/  IABS R7, R3 ;  /* 0x0000000300077213 */ /* 0x001fc80000000000 */
[----:B------:R-:W0:Y:S01]  /*0180*/  I2F.RP R2, R7 ;  /* 0x0000000700027306 */ /* 0x000e220000209400 */
[C---:B-1----:R-:W-:Y:S02]  /*0190*/  LEA R21, R18.reuse, UR11, 0x1 ;  /* 0x0000000b12157c11 */ /* 0x042fe4000f8e08ff */
[----:B------:R-:W-:-:S05]  /*01a0*/  LEA R18, R18, UR10, 0x1 ;  /* 0x0000000a12127c11 */ /* 0x000fca000f8e08ff */
[----:B0-----:R-:W0:Y:S02]  /*01b0*/  MUFU.RCP R2, R2 ;  /* 0x0000000200027308 */ /* 0x001e240000001000 */
[----:B0-----:R-:W-:-:S06]  /*01c0*/  VIADD R4, R2, 0xffffffe ;  /* 0x0ffffffe02047836 */ /* 0x001fcc0000000000 */
[----:B------:R0:W1:Y:S02]  /*01d0*/  F2I.FTZ.U32.TRUNC.NTZ R5, R4 ;  /* 0x0000000400057305 */ /* 0x000064000021f000 */
[----:B0-----:R-:W-:Y:S02]  /*01e0*/  IMAD.MOV.U32 R4, RZ, RZ, RZ ;  /* 0x000000ffff047224 */ /* 0x001fe400078e00ff */
[----:B-1----:R-:W-:-:S04]  /*01f0*/  IMAD.MOV R6, RZ, RZ, -R5 ;  /* 0x000000ffff067224 */ /* 0x002fc800078e0a05 */
[----:B------:R-:W-:Y:S01]  /*0200*/  IMAD R9, R6, R7, RZ ;  /* 0x0000000706097224 */ /* 0x000fe200078e02ff */
[----:B---3--:R-:W-:-:S03]  /*0210*/  IABS R6, R10 ;  /* 0x0000000a00067213 */ /* 0x008fc60000000000 */
[----:B------:R-:W-:-:S04]  /*0220*/  IMAD.HI.U32 R5, R5, R9, R4 ;  /* 0x0000000905057227 */ /* 0x000fc800078e0004 */
[----:B------:R-:W-:Y:S02]  /*0230*/  IMAD.MOV.U32 R9, RZ, RZ, R6 ;  /* 0x000000ffff097224 */ /* 0x000fe400078e0006 */
[----:B------:R-:W-:Y:S02]  /*0240*/  IMAD.HI.U32 R2, R5, R8, RZ ;  /* 0x0000000805027227 */ /* 0x000fe400078e00ff */
[----:B------:R-:W0:Y:S02]  /*0250*/  I2F.RP R6, R9 ;  /* 0x0000000900067306 */ /* 0x000e240000209400 */
[----:B------:R-:W-:-:S04]  /*0260*/  IMAD.MOV R4, RZ, RZ, -R2 ;  /* 0x000000ffff047224 */ /* 0x000fc800078e0a02 */
[----:B------:R-:W-:-:S05]  /*0270*/  IMAD R4, R7, R4, R8 ;  /* 0x0000000407047224 */ /* 0x000fca00078e0208 */
[----:B------:R-:W-:Y:S01]  /*0280*/  ISETP.GT.U32.AND P1, PT, R7, R4, PT ;  /* 0x000000040700720c */ /* 0x000fe20003f24070 */
[----:B0-----:R-:W0:-:S12]  /*0290*/  MUFU.RCP R6, R6 ;  /* 0x0000000600067308 */ /* 0x001e180000001000 */
[----:B------:R-:W-:Y:S02]  /*02a0*/  @!P1 IMAD.IADD R4, R4, 0x1, -R7 ;  /* 0x0000000104049824 */ /* 0x000fe400078e0a07 */
[----:B------:R-:W-:Y:S01]  /*02b0*/  @!P1 VIADD R2, R2, 0x1 ;  /* 0x0000000102029836 */ /* 0x000fe20000000000 */
[----:B------:R-:W-:Y:S02]  /*02c0*/  ISETP.NE.AND P1, PT, R3, RZ, PT ;  /* 0x000000ff0300720c */ /* 0x000fe40003f25270 */
[----:B------:R-:W-:Y:S02]  /*02d0*/  ISETP.GE.U32.AND P0, PT, R4, R7, PT ;  /* 0x000000070400720c */ /* 0x000fe40003f06070 */
[----:B------:R-:W-:Y:S02]  /*02e0*/  LOP3.LUT R4, R0, R3, RZ, 0x3c, !PT ;  /* 0x0000000300047212 */ /* 0x000fe400078e3cff */
[----:B0-----:R-:W-:Y:S02]  /*02f0*/  IADD3 R5, PT, PT, R6, 0xffffffe, RZ ;  /* 0x0ffffffe06057810 */ /* 0x001fe40007ffe0ff */
[----:B------:R-:W-:Y:S01]  /*0300*/  ISETP.GE.AND P2, PT, R4, RZ, PT ;  /* 0x000000ff0400720c */ /* 0x000fe20003f46270 */
[----:B------:R-:W-:-:S03]  /*0310*/  HFMA2 R4, -RZ, RZ, 0, 0 ;  /* 0x00000000ff047431 */ /* 0x000fc600000001ff */
[----:B------:R-:W0:Y:S03]  /*0320*/  F2I.FTZ.U32.TRUNC.NTZ R5, R5 ;  /* 0x0000000500057305 */ /* 0x000e26000021f000 */
[----:B------:R-:W-:-:S04]  /*0330*/  @P0 VIADD R2, R2, 0x1 ;  /* 0x0000000102020836 */ /* 0x000fc80000000000 */
[----:B------:R-:W-:-:S04]  /*0340*/  IMAD.MOV.U32 R11, RZ, RZ, R2 ;  /* 0x000000ffff0b7224 */ /* 0x000fc800078e0002 */
[----:B------:R-:W-:Y:S01]  /*0350*/  @!P2 IMAD.MOV R11, RZ, RZ, -R11 ;  /* 0x000000ffff0ba224 */ /* 0x000fe200078e0a0b */
[----:B------:R-:W-:Y:S01]  /*0360*/  @!P1 LOP3.LUT R11, RZ, R3, RZ, 0x33, !PT ;  /* 0x00000003ff0b9212 */ /* 0x000fe200078e33ff */
[----:B0-----:R-:W-:-:S04]  /*0370*/  IMAD.MOV R2, RZ, RZ, -R5 ;  /* 0x000000ffff027224 */ /* 0x001fc800078e0a05 */
[----:B------:R-:W-:Y:S01]  /*0380*/  IMAD R7, R2, R9, RZ ;  /* 0x0000000902077224 */ /* 0x000fe200078e02ff */
[----:B------:R-:W-:-:S03]  /*0390*/  IABS R2, R11 ;  /* 0x0000000b00027213 */ /* 0x000fc60000000000 */
[----:B------:R-:W-:-:S06]  /*03a0*/  IMAD.HI.U32 R4, R5, R7, R4 ;  /* 0x0000000705047227 */ /* 0x000fcc00078e0004 */
[----:B------:R-:W-:-:S04]  /*03b0*/  IMAD.HI.U32 R4, R4, R2, RZ ;  /* 0x0000000204047227 */ /* 0x000fc800078e00ff */
[----:B------:R-:W-:-:S04]  /*03c0*/  IMAD.MOV R5, RZ, RZ, -R4 ;  /* 0x000000ffff057224 */ /* 0x000fc800078e0a04 */
[----:B------:R-:W-:-:S05]  /*03d0*/  IMAD R2, R9, R5, R2 ;  /* 0x0000000509027224 */ /* 0x000fca00078e0202 */
[----:B------:R-:W-:-:S13]  /*03e0*/  ISETP.GT.U32.AND P1, PT, R9, R2, PT ;  /* 0x000000020900720c */ /* 0x000fda0003f24070 */
[----:B------:R-:W-:Y:S02]  /*03f0*/  @!P1 IMAD.IADD R2, R2, 0x1, -R9 ;  /* 0x0000000102029824 */ /* 0x000fe400078e0a09 */
[----:B------:R-:W-:Y:S01]  /*0400*/  @!P1 VIADD R4, R4, 0x1 ;  /* 0x0000000104049836 */ /* 0x000fe20000000000 */
[----:B------:R-:W-:Y:S02]  /*0410*/  ISETP.NE.AND P1, PT, R10, RZ, PT ;  /* 0x000000ff0a00720c */ /* 0x000fe40003f25270 */
[----:B------:R-:W-:Y:S02]  /*0420*/  ISETP.GE.U32.AND P0, PT, R2, R9, PT ;  /* 0x000000090200720c */ /* 0x000fe40003f06070 */
[----:B------:R-:W-:-:S04]  /*0430*/  LOP3.LUT R2, R11, R10, RZ, 0x3c, !PT ;  /* 0x0000000a0b027212 */ /* 0x000fc800078e3cff */
[----:B------:R-:W-:Y:S01]  /*0440*/  ISETP.GE.AND P2, PT, R2, RZ, PT ;  /* 0x000000ff0200720c */ /* 0x000fe20003f46270 */
[----:B------:R-:W-:-:S04]  /*0450*/  IMAD.MOV R2, RZ, RZ, -R11 ;  /* 0x000000ffff027224 */ /* 0x000fc800078e0a0b */
[----:B------:R-:W-:Y:S02]  /*0460*/  IMAD R3, R3, R2, R0 ;  /* 0x0000000203037224 */ /* 0x000fe400078e0200 */
[----:B------:R-:W-:-:S03]  /*0470*/  @P0 VIADD R4, R4, 0x1 ;  /* 0x0000000104040836 */ /* 0x000fc60000000000 */
[----:B--2---:R-:W-:Y:S02]  /*0480*/  VIADDMNMX R24, R3, UR6, R18, PT ;  /* 0x0000000603187c46 */ /* 0x004fe4000b800112 */
[----:B------:R-:W-:Y:S01]  /*0490*/  VIMNMX R23, PT, PT, RZ, R3, !PT ;  /* 0x00000003ff177248 */ /* 0x000fe20007fe0100 */
[----:B------:R-:W-:Y:S01]  /*04a0*/  @!P2 IMAD.MOV R4, RZ, RZ, -R4 ;  /* 0x000000ffff04a224 */ /* 0x000fe200078e0a04 */
[----:B------:R-:W-:-:S04]  /*04b0*/  @!P1 LOP3.LUT R4, RZ, R10, RZ, 0x33, !PT ;  /* 0x0000000aff049212 */ /* 0x000fc800078e33ff */
[----:B------:R-:W-:-:S05]  /*04c0*/  IADD3 R20, PT, PT, -R4, RZ, RZ ;  /* 0x000000ff04147210 */ /* 0x000fca0007ffe1ff */
[----:B------:R-:W-:-:S05]  /*04d0*/  IMAD R20, R10, R20, R11 ;  /* 0x000000140a147224 */ /* 0x000fca00078e020b */
[----:B------:R-:W-:Y:S02]  /*04e0*/  VIMNMX R25, PT, PT, RZ, R20, !PT ;  /* 0x00000014ff197248 */ /* 0x000fe40007fe0100 */
[----:B------:R-:W-:Y:S01]  /*04f0*/  VIADDMNMX R20, R20, UR6, R21, PT ;  /* 0x0000000614147c46 */ /* 0x000fe2000b800115 */
[----:B------:R-:W-:-:S03]  /*0500*/  IMAD R21, R18, R21, RZ ;  /* 0x0000001512157224 */ /* 0x000fc600078e02ff */
[----:B------:R-:W-:Y:S01]  /*0510*/  ISETP.GE.AND P0, PT, R25, R20, PT ;  /* 0x000000141900720c */ /* 0x000fe20003f06270 */
[----:B------:R-:W-:-:S12]  /*0520*/  IMAD R21, R4, R21, RZ ;  /* 0x0000001504157224 */ /* 0x000fd800078e02ff */
[----:B------:R-:W-:Y:S05]  /*0530*/  @P0 BRA `(.L_x_1) ;  /* 0x0000000800c80947 */ /* 0x000fea0003800000 */
[----:B------:R-:W-:Y:S01]  /*0540*/  IMAD.IADD R2, R24, 0x1, -R23 ;  /* 0x0000000118027824 */ /* 0x000fe200078e0a17 */
[----:B------:R-:W-:Y:S01]  /*0550*/  MOV R33, RZ ;  /* 0x000000ff00217202 */ /* 0x000fe20000000f00 */
[----:B------:R-:W-:Y:S02]  /*0560*/  IMAD.IADD R3, R23, 0x1, -R24 ;  /* 0x0000000117037824 */ /* 0x000fe400078e0a18 */
[----:B------:R-:W-:Y:S01]  /*0570*/  IMAD.MOV.U32 R26, RZ, RZ, RZ ;  /* 0x000000ffff1a7224 */ /* 0x000fe200078e00ff */
[----:B------:R-:W-:Y:S02]  /*0580*/  LOP3.LUT R2, R2, 0x7, RZ, 0xc0, !PT ;  /* 0x0000000702027812 */ /* 0x000fe400078ec0ff */
[----:B------:R-:W-:-:S03]  /*0590*/  ISETP.GT.U32.AND P0, PT, R3, -0x8, PT ;  /* 0xfffffff80300780c */ /* 0x000fc60003f04070 */
[----:B------:R-:W-:-:S05]  /*05a0*/  VIADD R2, R2, 0xffffffff ;  /* 0xffffffff02027836 */ /* 0x000fca0000000000 */
[----:B------:R-:W-:-:S13]  /*05b0*/  ISETP.GE.U32.AND P1, PT, R2, 0x3, PT ;  /* 0x000000030200780c */ /* 0x000fda0003f26070 */
.L_x_9:
[----:B------:R-:W-:Y:S01]  /*05c0*/  ISETP.GE.AND P2, PT, R23, R24, PT ;  /* 0x000000181700720c */ /* 0x000fe20003f46270 */
[----:B------:R-:W-:-:S12]  /*05d0*/  BSSY.RECONVERGENT B0, `(.L_x_2) ;  /* 0x00000a5000007945 */ /* 0x000fd80003800200 */
[----:B------:R-:W-:Y:S05]  /*05e0*/  @P2 BRA `(.L_x_3) ;  /* 0x00000008008c2947 */ /* 0x000fea0003800000 */
[----:B------:R-:W-:Y:S01]  /*05f0*/  BSSY.RECONVERGENT B2, `(.L_x_4) ;  /* 0x000005f000027945 */ /* 0x000fe20003800200 */
[----:B------:R-:W-:Y:S02]  /*0600*/  IMAD R34, R25, R18, RZ ;  /* 0x0000001219227224 */ /* 0x000fe400078e02ff */
[----:B------:R-:W-:Y:S02]  /*0610*/  IMAD.MOV.U32 R27, RZ, RZ, R23 ;  /* 0x000000ffff1b7224 */ /* 0x000fe400078e0017 */
[----:B------:R-:W-:Y:S01]  /*0620*/  IMAD.MOV.U32 R29, RZ, RZ, R26 ;  /* 0x000000ffff1d7224 */ /* 0x000fe200078e001a */
[----:B------:R-:W-:Y:S06]  /*0630*/  @P0 BRA `(.L_x_5) ;  /* 0x0000000400680947 */ /* 0x000fec0003800000 */
[----:B------:R-:W-:Y:S01]  /*0640*/  IMAD.IADD R2, R24, 0x1, -R23 ;  /* 0x0000000118027824 */ /* 0x000fe200078e0a17 */
[C---:B------:R-:W-:Y:S01]  /*0650*/  IADD3 R3, PT, PT, R23.reuse, 0x7, RZ ;  /* 0x0000000717037810 */ /* 0x040fe20007ffe0ff */
[C---:B------:R-:W-:Y:S01]  /*0660*/  VIADD R5, R23.reuse, 0x1 ;  /* 0x0000000117057836 */ /* 0x040fe20000000000 */
[----:B------:R-:W-:Y:S01]  /*0670*/  MOV R27, R23 ;  /* 0x00000017001b7202 */ /* 0x000fe20000000f00 */
[----:B------:R-:W-:Y:S01]  /*0680*/  VIADD R7, R23, 0x2 ;  /* 0x0000000217077836 */ /* 0x000fe20000000000 */
[----:B------:R-:W-:Y:S01]  /*0690*/  LOP3.LUT R2, R2, 0xfffffff8, RZ, 0xc0, !PT ;  /* 0xfffffff802027812 */ /* 0x000fe200078ec0ff */
[--C-:B------:R-:W-:Y:S02]  /*06a0*/  IMAD.IADD R22, R5, 0x1, R34.reuse ;  /* 0x0000000105167824 */ /* 0x100fe400078e0222 */
[--C-:B------:R-:W-:Y:S02]  /*06b0*/  IMAD.IADD R30, R7, 0x1, R34.reuse ;  /* 0x00000001071e7824 */ /* 0x100fe400078e0222 */
[--C-:B------:R-:W-:Y:S01]  /*06c0*/  IMAD.IADD R28, R3, 0x1, R34.reuse ;  /* 0x00000001031c7824 */ /* 0x100fe200078e0222 */
[----:B------:R-:W-:Y:S01]  /*06d0*/  IADD3 R40, PT, PT, R22, 0x5, RZ ;  /* 0x0000000516287810 */ /* 0x000fe20007ffe0ff */
[----:B------:R-:W-:-:S02]  /*06e0*/  IMAD.IADD R34, R23, 0x1, R34 ;  /* 0x0000000117227824 */ /* 0x000fc400078e0222 */
[----:B------:R-:W-:Y:S02]  /*06f0*/  IMAD.MOV.U32 R29, RZ, RZ, R26 ;  /* 0x000000ffff1d7224 */ /* 0x000fe400078e001a */
[----:B------:R-:W-:Y:S02]  /*0700*/  IMAD.MOV R31, RZ, RZ, -R2 ;  /* 0x000000ffff1f7224 */ /* 0x000fe400078e0a02 */
[C---:B------:R-:W-:Y:S02]  /*0710*/  VIADD R32, R22.reuse, 0x2 ;  /* 0x0000000216207836 */ /* 0x040fe40000000000 */
[C---:B------:R-:W-:Y:S02]  /*0720*/  VIADD R36, R22.reuse, 0x3 ;  /* 0x0000000316247836 */ /* 0x040fe40000000000 */
[----:B------:R-:W-:-:S07]  /*0730*/  VIADD R38, R22, 0x4 ;  /* 0x0000000416267836 */ /* 0x000fce0000000000 */
.L_x_6:
[----:B------:R-:W0:Y:S01]  /*0740*/  LDCU.64 UR6, c[0x0][0x380] ;  /* 0x00007000ff0677ac */ /* 0x000e220008000a00 */
[----:B------:R-:W-:Y:S01]  /*0750*/  SHF.R.S32.HI R35, RZ, 0x1f, R21 ;  /* 0x0000001fff237819 */ /* 0x000fe20000011415 */
[----:B------:R-:W-:Y:S01]  /*0760*/  IMAD.U32 R13, RZ, RZ, UR5 ;  /* 0x00000005ff0d7e24 */ /* 0x000fe2000f8e00ff */
[C---:B------:R-:W-:Y:S02]  /*0770*/  IADD3 R2, P2, PT, R21.reuse, R22, RZ ;  /* 0x0000001615027210 */ /* 0x040fe40007f5e0ff */
[C---:B------:R-:W-:Y:S02]  /*0780*/  IADD3 R7, P4, PT, R21.reuse, R30, RZ ;  /* 0x0000001e15077210 */ /* 0x040fe40007f9e0ff */
[-C--:B------:R-:W-:Y:S02]  /*0790*/  LEA.HI.X.SX32 R3, R22, R35.reuse, 0x1, P2 ;  /* 0x0000002316037211 */ /* 0x080fe400010f0eff */
[----:B------:R-:W-:Y:S02]  /*07a0*/  IADD3 R9, P2, PT, R21, R32, RZ ;  /* 0x0000002015097210 */ /* 0x000fe40007f5e0ff */
[----:B------:R-:W-:-:S02]  /*07b0*/  LEA.HI.X.SX32 R16, R30, R35, 0x1, P4 ;  /* 0x000000231e107211 */ /* 0x000fc400020f0eff */
[-C--:B------:R-:W-:Y:S02]  /*07c0*/  LEA.HI.X.SX32 R14, R32, R35.reuse, 0x1, P2 ;  /* 0x00000023200e7211 */ /* 0x080fe400010f0eff */
[C---:B0-----:R-:W-:Y:S02]  /*07d0*/  LEA R4, P3, R2.reuse, UR6, 0x2 ;  /* 0x0000000602047c11 */ /* 0x041fe4000f8610ff */
[----:B------:R-:W-:Y:S02]  /*07e0*/  LEA R8, P2, R9, UR6, 0x2 ;  /* 0x0000000609087c11 */ /* 0x000fe4000f8410ff */
[----:B------:R-:W-:Y:S02]  /*07f0*/  LEA.HI.X R5, R2, UR7, R3, 0x2, P3 ;  /* 0x0000000702057c11 */ /* 0x000fe400098f1403 */
[C---:B------:R-:W-:Y:S02]  /*0800*/  IADD3 R3, P3, PT, R21.reuse, R36, RZ ;  /* 0x0000002415037210 */ /* 0x040fe40007f7e0ff */
[----:B------:R-:W-:Y:S01]  /*0810*/  IADD3 R2, P5, PT, R21, R34, RZ ;  /* 0x0000002215027210 */ /* 0x000fe20007fbe0ff */
[----:B------:R0:W2:Y:S01]  /*0820*/  LDG.E R37, desc[UR8][R4.64] ;  /* 0x0000000804257981 */ /* 0x0000a2000c1e1900 */
[----:B------:R-:W-:-:S02]  /*0830*/  LEA.HI.X.SX32 R12, R36, R35, 0x1, P3 ;  /* 0x00000023240c7211 */ /* 0x000fc400018f0eff */
[----:B------:R-:W-:Y:S02]  /*0840*/  LEA R10, P3, R3, UR6, 0x2 ;  /* 0x00000006030a7c11 */ /* 0x000fe4000f8610ff */
[----:B------:R-:W-:Y:S02]  /*0850*/  LEA R6, P4, R7, UR6, 0x2 ;  /* 0x0000000607067c11 */ /* 0x000fe4000f8810ff */
[----:B------:R-:W-:Y:S02]  /*0860*/  LEA.HI.X R9, R9, UR7, R14, 0x2, P2 ;  /* 0x0000000709097c11 */ /* 0x000fe400090f140e */
[----:B------:R-:W-:Y:S01]  /*0870*/  LEA.HI.X R11, R3, UR7, R12, 0x2, P3 ;  /* 0x00000007030b7c11 */ /* 0x000fe200098f140c */
[----:B------:R-:W-:Y:S01]  /*0880*/  IMAD.U32 R12, RZ, RZ, UR4 ;  /* 0x00000004ff0c7e24 */ /* 0x000fe2000f8e00ff */
[----:B------:R-:W-:Y:S01]  /*0890*/  LEA.HI.X.SX32 R3, R34, R35, 0x1, P5 ;  /* 0x0000002322037211 */ /* 0x000fe200028f0eff */
[----:B------:R-:W3:Y:S01]  /*08a0*/  LDG.E R8, desc[UR8][R8.64] ;  /* 0x0000000808087981 */ /* 0x000ee2000c1e1900 */
[----:B------:R-:W-:Y:S01]  /*08b0*/  LEA R14, P3, R2, UR6, 0x2 ;  /* 0x00000006020e7c11 */ /* 0x000fe2000f8610ff */
[----:B------:R-:W-:Y:S01]  /*08c0*/  IMAD.WIDE R12, R29, 0x4, R12 ;  /* 0x000000041d0c7825 */ /* 0x000fe200078e020c */
[----:B------:R-:W-:Y:S01]  /*08d0*/  LEA.HI.X R7, R7, UR7, R16, 0x2, P4 ;  /* 0x0000000707077c11 */ /* 0x000fe2000a0f1410 */
[----:B------:R-:W4:Y:S01]  /*08e0*/  LDG.E R10, desc[UR8][R10.64] ;  /* 0x000000080a0a7981 */ /* 0x000f22000c1e1900 */
[----:B------:R-:W-:-:S02]  /*08f0*/  IADD3 R16, P2, PT, R21, R38, RZ ;  /* 0x0000002615107210 */ /* 0x000fc40007f5e0ff */
[----:B------:R-:W-:Y:S01]  /*0900*/  LEA.HI.X R15, R2, UR7, R3, 0x2, P3 ;  /* 0x00000007020f7c11 */ /* 0x000fe200098f1403 */
[----:B------:R-:W5:Y:S01]  /*0910*/  LDG.E R42, desc[UR8][R12.64+-0x10] ;  /* 0xfffff0080c2a7981 */ /* 0x000f62000c1e1900 */
[-C--:B------:R-:W-:Y:S02]  /*0920*/  LEA.HI.X.SX32 R3, R38, R35.reuse, 0x1, P2 ;  /* 0x0000002326037211 */ /* 0x080fe400010f0eff */
[C---:B------:R-:W-:Y:S01]  /*0930*/  LEA R2, P2, R16.reuse, UR6, 0x2 ;  /* 0x0000000610027c11 */ /* 0x040fe2000f8410ff */
[----:B------:R-:W5:Y:S01]  /*0940*/  LDG.E R14, desc[UR8][R14.64] ;  /* 0x000000080e0e7981 */ /* 0x000f62000c1e1900 */
[----:B------:R-:W-:Y:S02]  /*0950*/  IADD3 R17, P3, PT, R21, R40, RZ ;  /* 0x0000002815117210 */ /* 0x000fe40007f7e0ff */
[----:B------:R-:W-:Y:S01]  /*0960*/  LEA.HI.X R3, R16, UR7, R3, 0x2, P2 ;  /* 0x0000000710037c11 */ /* 0x000fe200090f1403 */
[----:B------:R-:W2:Y:S01]  /*0970*/  LDG.E R44, desc[UR8][R12.64+-0xc] ;  /* 0xfffff4080c2c7981 */ /* 0x000ea2000c1e1900 */
[----:B------:R-:W-:-:S02]  /*0980*/  LEA.HI.X.SX32 R39, R40, R35, 0x1, P3 ;  /* 0x0000002328277211 */ /* 0x000fc400018f0eff */
[C---:B------:R-:W-:Y:S01]  /*0990*/  LEA R16, P2, R17.reuse, UR6, 0x2 ;  /* 0x0000000611107c11 */ /* 0x040fe2000f8410ff */
[----:B------:R-:W3:Y:S03]  /*09a0*/  LDG.E R6, desc[UR8][R6.64] ;  /* 0x0000000806067981 */ /* 0x000ee6000c1e1900 */
[----:B------:R-:W-:Y:S01]  /*09b0*/  LEA.HI.X R17, R17, UR7, R39, 0x2, P2 ;  /* 0x0000000711117c11 */ /* 0x000fe200090f1427 */
[----:B------:R-:W4:Y:S01]  /*09c0*/  LDG.E R15, desc[UR8][R12.64+-0x4] ;  /* 0xfffffc080c0f7981 */ /* 0x000f22000c1e1900 */
[----:B------:R-:W-:-:S03]  /*09d0*/  IADD3 R43, P2, PT, R21, R28, RZ ;  /* 0x0000001c152b7210 */ /* 0x000fc60007f5e0ff */
[----:B------:R-:W3:Y:S01]  /*09e0*/  LDG.E R39, desc[UR8][R12.64+-0x8] ;  /* 0xfffff8080c277981 */ /* 0x000ee2000c1e1900 */
[----:B------:R-:W-:-:S03]  /*09f0*/  LEA.HI.X.SX32 R45, R28, R35, 0x1, P2 ;  /* 0x000000231c2d7211 */ /* 0x000fc600010f0eff */
[----:B------:R-:W4:Y:S01]  /*0a00*/  LDG.E R35, desc[UR8][R12.64] ;  /* 0x000000080c237981 */ /* 0x000f22000c1e1900 */
[----:B0-----:R-:W-:-:S03]  /*0a10*/  LEA R4, P2, R43, UR6, 0x2 ;  /* 0x000000062b047c11 */ /* 0x001fc6000f8410ff */
[----:B------:R-:W4:Y:S01]  /*0a20*/  LDG.E R2, desc[UR8][R2.64] ;  /* 0x0000000802027981 */ /* 0x000f22000c1e1900 */
[----:B------:R-:W-:-:S03]  /*0a30*/  LEA.HI.X R5, R43, UR7, R45, 0x2, P2 ;  /* 0x000000072b057c11 */ /* 0x000fc600090f142d */
[----:B------:R-:W4:Y:S04]  /*0a40*/  LDG.E R41, desc[UR8][R12.64+0x4] ;  /* 0x000004080c297981 */ /* 0x000f28000c1e1900 */
[----:B------:R-:W4:Y:S04]  /*0a50*/  LDG.E R16, desc[UR8][R16.64] ;  /* 0x0000000810107981 */ /* 0x000f28000c1e1900 */
[----:B------:R-:W4:Y:S04]  /*0a60*/  LDG.E R7, desc[UR8][R12.64+0x8] ;  /* 0x000008080c077981 */ /* 0x000f28000c1e1900 */
[----:B------:R-:W4:Y:S04]  /*0a70*/  LDG.E R9, desc[UR8][R12.64+0xc] ;  /* 0x00000c080c097981 */ /* 0x000f28000c1e1900 */
[----:B------:R-:W4:Y:S01]  /*0a80*/  LDG.E R5, desc[UR8][R4.64] ;  /* 0x0000000804057981 */ /* 0x000f22000c1e1900 */
[----:B------:R-:W-:-:S05]  /*0a90*/  VIADD R31, R31, 0x8 ;  /* 0x000000081f1f7836 */ /* 0x000fca0000000000 */
[----:B------:R-:W-:Y:S01]  /*0aa0*/  ISETP.NE.AND P2, PT, R31, RZ, PT ;  /* 0x000000ff1f00720c */ /* 0x000fe20003f45270 */
[----:B------:R-:W-:Y:S01]  /*0ab0*/  VIADD R27, R27, 0x8 ;  /* 0x000000081b1b7836 */ /* 0x000fe20000000000 */
[----:B------:R-:W-:Y:S01]  /*0ac0*/  IADD3 R30, PT, PT, R30, 0x8, RZ ;  /* 0x000000081e1e7810 */ /* 0x000fe20007ffe0ff */
[----:B------:R-:W-:Y:S01]  /*0ad0*/  VIADD R22, R22, 0x8 ;  /* 0x0000000816167836 */ /* 0x000fe20000000000 */
[----:B------:R-:W-:Y:S01]  /*0ae0*/  IADD3 R28, PT, PT, R28, 0x8, RZ ;  /* 0x000000081c1c7810 */ /* 0x000fe20007ffe0ff */
[----:B------:R-:W-:Y:S02]  /*0af0*/  VIADD R32, R32, 0x8 ;  /* 0x0000000820207836 */ /* 0x000fe40000000000 */
[----:B------:R-:W-:Y:S02]  /*0b00*/  VIADD R36, R36, 0x8 ;  /* 0x0000000824247836 */ /* 0x000fe40000000000 */
[----:B------:R-:W-:Y:S02]  /*0b10*/  VIADD R38, R38, 0x8 ;  /* 0x0000000826267836 */ /* 0x000fe40000000000 */
[----:B------:R-:W-:-:S02]  /*0b20*/  VIADD R40, R40, 0x8 ;  /* 0x0000000828287836 */ /* 0x000fc40000000000 */
[----:B------:R-:W-:Y:S02]  /*0b30*/  VIADD R34, R34, 0x8 ;  /* 0x0000000822227836 */ /* 0x000fe40000000000 */
[----:B------:R-:W-:Y:S02]  /*0b40*/  VIADD R29, R29, 0x8 ;  /* 0x000000081d1d7836 */ /* 0x000fe40000000000 */
[----:B-----5:R-:W-:-:S04]  /*0b50*/  FFMA R14, R14, R42, R33 ;  /* 0x0000002a0e0e7223 */ /* 0x020fc80000000021 */
[----:B--2---:R-:W-:-:S04]  /*0b60*/  FFMA R37, R37, R44, R14 ;  /* 0x0000002c25257223 */ /* 0x004fc8000000000e */
[----:B---3--:R-:W-:-:S04]  /*0b70*/  FFMA R37, R6, R39, R37 ;  /* 0x0000002706257223 */ /* 0x008fc80000000025 */
[----:B----4-:R-:W-:-:S04]  /*0b80*/  FFMA R15, R8, R15, R37 ;  /* 0x0000000f080f7223 */ /* 0x010fc80000000025 */
[----:B------:R-:W-:-:S04]  /*0b90*/  FFMA R15, R10, R35, R15 ;  /* 0x000000230a0f7223 */ /* 0x000fc8000000000f */
[----:B------:R-:W-:-:S04]  /*0ba0*/  FFMA R15, R2, R41, R15 ;  /* 0x00000029020f7223 */ /* 0x000fc8000000000f */
[----:B------:R-:W-:-:S04]  /*0bb0*/  FFMA R16, R16, R7, R15 ;  /* 0x0000000710107223 */ /* 0x000fc8000000000f */
[----:B------:R-:W-:Y:S01]  /*0bc0*/  FFMA R33, R5, R9, R16 ;  /* 0x0000000905217223 */ /* 0x000fe20000000010 */
[----:B------:R-:W-:Y:S06]  /*0bd0*/  @P2 BRA `(.L_x_6) ;  /* 0xfffffff800d82947 */ /* 0x000fec000383ffff */
.L_x_5:
[----:B------:R-:W-:Y:S05]  /*0be0*/  BSYNC.RECONVERGENT B2 ;  /* 0x0000000000027941 */ /* 0x000fea0003800200 */
.L_x_4:
[----:B------:R-:W-:-:S04]  /*0bf0*/  IMAD.IADD R15, R24, 0x1, -R23 ;  /* 0x00000001180f7824 */ /* 0x000fc800078e0a17 */
[C---:B------:R-:W-:Y:S01]  /*0c00*/  IMAD.IADD R26, R15.reuse, 0x1, R26 ;  /* 0x000000010f1a7824 */ /* 0x040fe200078e021a */
[----:B------:R-:W-:-:S04]  /*0c10*/  LOP3.LUT R2, R15, 0x7, RZ, 0xc0, !PT ;  /* 0x000000070f027812 */ /* 0x000fc800078ec0ff */
[----:B------:R-:W-:-:S13]  /*0c20*/  ISETP.NE.AND P2, PT, R2, RZ, PT ;  /* 0x000000ff0200720c */ /* 0x000fda0003f45270 */
[----:B------:R-:W-:Y:S05]  /*0c30*/  @!P2 BRA `(.L_x_3) ;  /* 0x0000000000f8a947 */ /* 0x000fea0003800000 */
[----:B------:R-:W0:Y:S01]  /*0c40*/  LDCU UR6, c[0x0][0x390] ;  /* 0x00007200ff0677ac */ /* 0x000e220008000800 */
[----:B------:R-:W-:Y:S01]  /*0c50*/  BSSY.RECONVERGENT B2, `(.L_x_7) ;  /* 0x000001d000027945 */ /* 0x000fe20003800200 */
[----:B------:R-:W-:Y:S01]  /*0c60*/  LOP3.LUT P2, R17, R15, 0x3, RZ, 0xc0, !PT ;  /* 0x000000030f117812 */ /* 0x000fe2000784c0ff */
[----:B------:R-:W0:Y:S01]  /*0c70*/  LDCU UR7, c[0x0][0x39c] ;  /* 0x00007380ff0777ac */ /* 0x000e220008000800 */
[----:B------:R-:W-:Y:S01]  /*0c80*/  SHF.R.S32.HI R6, RZ, 0x1f, R21 ;  /* 0x0000001fff067819 */ /* 0x000fe20000011415 */
[----:B0-----:R-:W-:-:S06]  /*0c90*/  ULEA UR6, UR7, UR6, 0x1 ;  /* 0x0000000607067291 */ /* 0x001fcc000f8e08ff */
[----:B------:R-:W-:Y:S01]  /*0ca0*/  IMAD R12, R25, UR6, RZ ;  /* 0x00000006190c7c24 */ /* 0x000fe2000f8e02ff */
[----:B------:R-:W-:Y:S06]  /*0cb0*/  @!P1 BRA `(.L_x_8) ;  /* 0x0000000000589947 */ /* 0x000fec0003800000 */
[----:B------:R-:W0:Y:S01]  /*0cc0*/  LDC.64 R4, c[0x0][0x3a0] ;  /* 0x0000e800ff047b82 */ /* 0x000e220000000a00 */
[----:B------:R-:W1:Y:S01]  /*0cd0*/  LDCU.64 UR6, c[0x0][0x380] ;  /* 0x00007000ff0677ac */ /* 0x000e620008000a00 */
[----:B------:R-:W-:-:S04]  /*0ce0*/  IADD3 R2, PT, PT, R12, R27, RZ ;  /* 0x0000001b0c027210 */ /* 0x000fc80007ffe0ff */
[----:B------:R-:W-:-:S04]  /*0cf0*/  IADD3 R3, P3, PT, R21, R2, RZ ;  /* 0x0000000215037210 */ /* 0x000fc80007f7e0ff */
[----:B------:R-:W-:Y:S02]  /*0d00*/  LEA.HI.X.SX32 R8, R2, R6, 0x1, P3 ;  /* 0x0000000602087211 */ /* 0x000fe400018f0eff */
[----:B-1----:R-:W-:-:S04]  /*0d10*/  LEA R2, P3, R3, UR6, 0x2 ;  /* 0x0000000603027c11 */ /* 0x002fc8000f8610ff */
[----:B------:R-:W-:Y:S01]  /*0d20*/  LEA.HI.X R3, R3, UR7, R8, 0x2, P3 ;  /* 0x0000000703037c11 */ /* 0x000fe200098f1408 */
[----:B0-----:R-:W-:-:S04]  /*0d30*/  IMAD.WIDE R4, R29, 0x4, R4 ;  /* 0x000000041d047825 */ /* 0x001fc800078e0204 */
[----:B------:R-:W2:Y:S04]  /*0d40*/  LDG.E R8, desc[UR8][R2.64] ;  /* 0x0000000802087981 */ /* 0x000ea8000c1e1900 */
[----:B------:R-:W2:Y:S04]  /*0d50*/  LDG.E R7, desc[UR8][R4.64] ;  /* 0x0000000804077981 */ /* 0x000ea8000c1e1900 */
[----:B------:R-:W3:Y:S04]  /*0d60*/  LDG.E R9, desc[UR8][R4.64+0x4] ;  /* 0x0000040804097981 */ /* 0x000ee8000c1e1900 */
[----:B------:R-:W3:Y:S04]  /*0d70*/  LDG.E R10, desc[UR8][R2.64+0x4] ;  /* 0x00000408020a7981 */ /* 0x000ee8000c1e1900 */
[----:B------:R-:W4:Y:S04]  /*0d80*/  LDG.E R11, desc[UR8][R4.64+0x8] ;  /* 0x00000808040b7981 */ /* 0x000f28000c1e1900 */
[----:B------:R-:W4:Y:S04]  /*0d90*/  LDG.E R14, desc[UR8][R2.64+0x8] ;  /* 0x00000808020e7981 */ /* 0x000f28000c1e1900 */
[----:B------:R-:W5:Y:S04]  /*0da0*/  LDG.E R16, desc[UR8][R2.64+0xc] ;  /* 0x00000c0802107981 */ /* 0x000f68000c1e1900 */
[----:B------:R-:W5:Y:S01]  /*0db0*/  LDG.E R13, desc[UR8][R4.64+0xc] ;  /* 0x00000c08040d7981 */ /* 0x000f62000c1e1900 */
[----:B------:R-:W-:-:S02]  /*0dc0*/  VIADD R27, R27, 0x4 ;  /* 0x000000041b1b7836 */ /* 0x000fc40000000000 */
[----:B------:R-:W-:Y:S02]  /*0dd0*/  VIADD R29, R29, 0x4 ;  /* 0x000000041d1d7836 */ /* 0x000fe40000000000 */
[----:B--2---:R-:W-:-:S04]  /*0de0*/  FFMA R7, R8, R7, R33 ;  /* 0x0000000708077223 */ /* 0x004fc80000000021 */
[----:B---3--:R-:W-:-:S04]  /*0df0*/  FFMA R7, R10, R9, R7 ;  /* 0x000000090a077223 */ /* 0x008fc80000000007 */
[----:B----4-:R-:W-:-:S04]  /*0e00*/  FFMA R7, R14, R11, R7 ;  /* 0x0000000b0e077223 */ /* 0x010fc80000000007 */
[----:B-----5:R-:W-:-:S07]  /*0e10*/  FFMA R33, R16, R13, R7 ;  /* 0x0000000d10217223 */ /* 0x020fce0000000007 */
.L_x_8:
[----:B------:R-:W-:Y:S05]  /*0e20*/  BSYNC.RECONVERGENT B2 ;  /* 0x0000000000027941 */ /* 0x000fea0003800200 */
.L_x_7:
[----:B------:R-:W-:Y:S05]  /*0e30*/  @!P2 BRA `(.L_x_3) ;  /* 0x000000000078a947 */ /* 0x000fea0003800000 */
[----:B------:R-:W-:Y:S02]  /*0e40*/  ISETP.NE.AND P3, PT, R17, 0x1, PT ;  /* 0x000000011100780c */ /* 0x000fe40003f65270 */
[----:B------:R-:W-:-:S04]  /*0e50*/  LOP3.LUT R2, R15, 0x1, RZ, 0xc0, !PT ;  /* 0x000000010f027812 */ /* 0x000fc800078ec0ff */
[----:B------:R-:W-:-:S07]  /*0e60*/  ISETP.NE.U32.AND P2, PT, R2, 0x1, PT ;  /* 0x000000010200780c */ /* 0x000fce0003f45070 */
[----:B------:R-:W0:Y:S01]  /*0e70*/  @P3 LDC.64 R8, c[0x0][0x380] ;  /* 0x0000e000ff083b82 */ /* 0x000e220000000a00 */
[----:B------:R-:W-:Y:S02]  /*0e80*/  @P3 IMAD.IADD R7, R12, 0x1, R27 ;  /* 0x000000010c073824 */ /* 0x000fe400078e021b */
[----:B------:R-:W-:-:S03]  /*0e90*/  @P3 VIADD R27, R27, 0x2 ;  /* 0x000000021b1b3836 */ /* 0x000fc60000000000 */
[----:B------:R-:W-:Y:S02]  /*0ea0*/  @P3 IADD3 R13, P4, PT, R21, R7, RZ ;  /* 0x00000007150d3210 */ /* 0x000fe40007f9e0ff */
[----:B------:R-:W1:Y:S01]  /*0eb0*/  @P3 LDC.64 R10, c[0x0][0x3a0] ;  /* 0x0000e800ff0a3b82 */ /* 0x000e620000000a00 */
[----:B------:R-:W-:Y:S02]  /*0ec0*/  @!P2 IADD3 R12, PT, PT, R12, R27, RZ ;  /* 0x0000001b0c0ca210 */ /* 0x000fe40007ffe0ff */
[----:B------:R-:W-:Y:S02]  /*0ed0*/  @P3 LEA.HI.X.SX32 R14, R7, R6, 0x1, P4 ;  /* 0x00000006070e3211 */ /* 0x000fe400020f0eff */
[----:B------:R-:W-:-:S03]  /*0ee0*/  @!P2 IADD3 R7, P4, PT, R21, R12, RZ ;  /* 0x0000000c1507a210 */ /* 0x000fc60007f9e0ff */
[----:B------:R-:W2:Y:S01]  /*0ef0*/  @!P2 LDC.64 R4, c[0x0][0x380] ;  /* 0x0000e000ff04ab82 */ /* 0x000ea20000000a00 */
[----:B------:R-:W-:-:S07]  /*0f00*/  @!P2 LEA.HI.X.SX32 R6, R12, R6, 0x1, P4 ;  /* 0x000000060c06a211 */ /* 0x000fce00020f0eff */
[----:B------:R-:W3:Y:S01]  /*0f10*/  @!P2 LDC.64 R2, c[0x0][0x3a0] ;  /* 0x0000e800ff02ab82 */ /* 0x000ee20000000a00 */
[----:B0-----:R-:W-:-:S04]  /*0f20*/  @P3 LEA R8, P5, R13, R8, 0x2 ;  /* 0x000000080d083211 */ /* 0x001fc800078a10ff */
[----:B------:R-:W-:Y:S01]  /*0f30*/  @P3 LEA.HI.X R9, R13, R9, R14, 0x2, P5 ;  /* 0x000000090d093211 */ /* 0x000fe200028f140e */
[----:B-1----:R-:W-:-:S04]  /*0f40*/  @P3 IMAD.WIDE R10, R29, 0x4, R10 ;  /* 0x000000041d0a3825 */ /* 0x002fc800078e020a */
[----:B------:R-:W4:Y:S01]  /*0f50*/  @P3 LDG.E R12, desc[UR8][R8.64] ;  /* 0x00000008080c3981 */ /* 0x000f22000c1e1900 */
[----:B------:R-:W-:-:S03]  /*0f60*/  @P3 VIADD R29, R29, 0x2 ;  /* 0x000000021d1d3836 */ /* 0x000fc60000000000 */
[----:B------:R-:W4:Y:S01]  /*0f70*/  @P3 LDG.E R13, desc[UR8][R10.64] ;  /* 0x000000080a0d3981 */ /* 0x000f22000c1e1900 */
[----:B--2---:R-:W-:-:S04]  /*0f80*/  @!P2 LEA R4, P4, R7, R4, 0x2 ;  /* 0x000000040704a211 */ /* 0x004fc800078810ff */
[----:B------:R-:W-:Y:S02]  /*0f90*/  @!P2 LEA.HI.X R5, R7, R5, R6, 0x2, P4 ;  /* 0x000000050705a211 */ /* 0x000fe400020f1406 */
[----:B------:R-:W2:Y:S01]  /*0fa0*/  @P3 LDG.E R7, desc[UR8][R8.64+0x4] ;  /* 0x0000040808073981 */ /* 0x000ea2000c1e1900 */
[----:B---3--:R-:W-:-:S03]  /*0fb0*/  @!P2 IMAD.WIDE R2, R29, 0x4, R2 ;  /* 0x000000041d02a825 */ /* 0x008fc600078e0202 */
[----:B------:R-:W2:Y:S04]  /*0fc0*/  @P3 LDG.E R6, desc[UR8][R10.64+0x4] ;  /* 0x000004080a063981 */ /* 0x000ea8000c1e1900 */
[----:B------:R-:W3:Y:S04]  /*0fd0*/  @!P2 LDG.E R4, desc[UR8][R4.64] ;  /* 0x000000080404a981 */ /* 0x000ee8000c1e1900 */
[----:B------:R-:W3:Y:S01]  /*0fe0*/  @!P2 LDG.E R2, desc[UR8][R2.64] ;  /* 0x000000080202a981 */ /* 0x000ee2000c1e1900 */
[----:B----4-:R-:W-:-:S04]  /*0ff0*/  @P3 FFMA R12, R12, R13, R33 ;  /* 0x0000000d0c0c3223 */ /* 0x010fc80000000021 */
[----:B--2---:R-:W-:-:S04]  /*1000*/  @P3 FFMA R33, R7, R6, R12 ;  /* 0x0000000607213223 */ /* 0x004fc8000000000c */
[----:B---3--:R-:W-:-:S07]  /*1010*/  @!P2 FFMA R33, R4, R2, R33 ;  /* 0x000000020421a223 */ /* 0x008fce0000000021 */
.L_x_3:
[----:B------:R-:W-:Y:S05]  /*1020*/  BSYNC.RECONVERGENT B0 ;  /* 0x0000000000007941 */ /* 0x000fea0003800200 */
.L_x_2:
[----:B------:R-:W-:-:S05]  /*1030*/  VIADD R25, R25, 0x1 ;  /* 0x0000000119197836 */ /* 0x000fca0000000000 */
[----:B------:R-:W-:-:S13]  /*1040*/  ISETP.NE.AND P2, PT, R25, R20, PT ;  /* 0x000000141900720c */ /* 0x000fda0003f45270 */
[----:B------:R-:W-:Y:S05]  /*1050*/  @P2 BRA `(.L_x_9) ;  /* 0xfffffff400582947 */ /* 0x000fea000383ffff */
.L_x_1:
[----:B------:R-:W-:Y:S05]  /*1060*/  BSYNC.RECONVERGENT B1 ;  /* 0x0000000000017941 */ /* 0x000fea0003800200 */
.L_x_0:
[----:B------:R-:W0:Y:S01]  /*1070*/  LDC.64 R2, c[0x0][0x388] ;  /* 0x0000e200ff027b82 */ /* 0x000e220000000a00 */
[----:B------:R-:W1:Y:S02]  /*1080*/  LDCU.64 UR6, c[0x0][0x390] ;  /* 0x00007200ff0677ac */ /* 0x000e640008000a00 */
[----:B-1----:R-:W-:Y:S01]  /*1090*/  UIMAD UR6, UR7, UR6, URZ ;  /* 0x00000006070672a4 */ /* 0x002fe2000f8e02ff */
[----:B0-----:R-:W-:-:S04]  /*10a0*/  IMAD.WIDE R2, R0, 0x4, R2 ;  /* 0x0000000400027825 */ /* 0x001fc800078e0202 */
[----:B------:R-:W-:Y:S01]  /*10b0*/  IMAD.IADD R0, R19, 0x1, R0 ;  /* 0x0000000113007824 */ /* 0x000fe200078e0200 */
[----:B------:R0:W-:Y:S04]  /*10c0*/  STG.E desc[UR8][R2.64], R33 ;  /* 0x0000002102007986 */ /* 0x0001e8000c101908 */
[----:B------:R-:W-:-:S13]  /*10d0*/  ISETP.GE.AND P0, PT, R0, UR6, PT ;  /* 0x0000000600007c0c */ /* 0x000fda000bf06270 */
[----:B0-----:R-:W-:Y:S05]  /*10e0*/  @!P0 BRA `(.L_x_10) ;  /* 0xfffffff000008947 */ /* 0x001fea000383ffff */
[----:B------:R-:W-:Y:S05]  /*10f0*/  EXIT ;  /* 0x000000000000794d */ /* 0x000fea0003800000 */
.L_x_11:
[----:B------:R-:W-:-:S00]  /*1100*/  BRA `(.L_x_11) ;  /* 0xfffffffc00fc7947 */ /* 0x000fc0000383ffff */
[----:B------:R-:W-:-:S00]  /*1110*/  NOP ;  /* 0x0000000000007918 */ /* 0x000fc00000000000 */
        /* <DEDUP_REMOVED lines=14> */
.L_x_12:


//--------------------- .nv.shared.reserved.0     --------------------------
	.section	.nv.shared.reserved.0,"aw",@nobits
	.weak		__nv_reservedSMEM_offset_0_alias
	.size		__nv_reservedSMEM_offset_0_alias, 0, 64
	.other		__nv_reservedSMEM_offset_0_alias,@"STO_CUDA_RESERVED_SHARED STV_DEFAULT"
__nv_reservedSMEM_offset_0_alias:
	.zero		0
	.zero		64


//--------------------- .nv.constant0._Z18GaussianBlurKernelPKfPfiiiiS1_ --------------------------
	.section	.nv.constant0._Z18GaussianBlurKernelPKfPfiiiiS1_,"a",@progbits
	.sectionflags	@""
	.align	4
.nv.constant0._Z18GaussianBlurKernelPKfPfiiiiS1_:
	.zero		936


//--------------------- SYMBOLS --------------------------

	.type		.nv.reservedSmem.offset0,@object
	.size		.nv.reservedSmem.offset0,0x4
